	.headerflags	@"EF_CUDA_TEXMODE_UNIFIED EF_CUDA_64BIT_ADDRESS EF_CUDA_ACCELERATORS EF_CUDA_SM90 EF_CUDA_VIRTUAL_SM(EF_CUDA_SM90)"
	.elftype	@"ET_EXEC"


//--------------------- .nv.info                  --------------------------
	.section	.nv.info,"",@"SHT_CUDA_INFO"
	.align	4


	//----- nvinfo : EIATTR_REGCOUNT
	.align		4
        /*0000*/ 	.byte	0x04, 0x2f
        /*0002*/ 	.short	(.L_1 - .L_0)
	.align		4
.L_0:
        /*0004*/ 	.word	index@(triton_poi_fused_leaky_relu_reflection_pad1d_7)
        /*0008*/ 	.word	0x00000013


	//----- nvinfo : EIATTR_MIN_STACK_SIZE
	.align		4
.L_1:
        /*000c*/ 	.byte	0x04, 0x12
        /*000e*/ 	.short	(.L_3 - .L_2)
	.align		4
.L_2:
        /*0010*/ 	.word	index@(triton_poi_fused_leaky_relu_reflection_pad1d_7)
        /*0014*/ 	.word	0x00000000


	//----- nvinfo : EIATTR_FRAME_SIZE
	.align		4
.L_3:
        /*0018*/ 	.byte	0x04, 0x11
        /*001a*/ 	.short	(.L_5 - .L_4)
	.align		4
.L_4:
        /*001c*/ 	.word	index@(triton_poi_fused_leaky_relu_reflection_pad1d_7)
        /*0020*/ 	.word	0x00000000


	//----- nvinfo : EIATTR_MIN_STACK_SIZE
	.align		4
.L_5:
        /*0024*/ 	.byte	0x04, 0x12
        /*0026*/ 	.short	(.L_7 - .L_6)
	.align		4
.L_6:
        /*0028*/ 	.word	index@(triton_poi_fused_leaky_relu_reflection_pad1d_7)
        /*002c*/ 	.word	0x00000000
.L_7:


//--------------------- .nv.info.triton_poi_fused_leaky_relu_reflection_pad1d_7 --------------------------
	.section	.nv.info.triton_poi_fused_leaky_relu_reflection_pad1d_7,"",@"SHT_CUDA_INFO"
	.sectionflags	@""
	.align	4


	//----- nvinfo : EIATTR_CUDA_API_VERSION
	.align		4
        /*0000*/ 	.byte	0x04, 0x37
        /*0002*/ 	.short	(.L_9 - .L_8)
.L_8:
        /*0004*/ 	.word	0x0000007c


	//----- nvinfo : EIATTR_KPARAM_INFO
	.align		4
.L_9:
        /*0008*/ 	.byte	0x04, 0x17
        /*000a*/ 	.short	(.L_11 - .L_10)
.L_10:
        /*000c*/ 	.word	0x00000000
        /*0010*/ 	.short	0x0003
        /*0012*/ 	.short	0x0018
        /*0014*/ 	.byte	0x00, 0xf0, 0x11, 0x00


	//----- nvinfo : EIATTR_KPARAM_INFO
	.align		4
.L_11:
        /*0018*/ 	.byte	0x04, 0x17
        /*001a*/ 	.short	(.L_13 - .L_12)
.L_12:
        /*001c*/ 	.word	0x00000000
        /*0020*/ 	.short	0x0002
        /*0022*/ 	.short	0x0010
        /*0024*/ 	.byte	0x00, 0xf4, 0x21, 0x00


	//----- nvinfo : EIATTR_KPARAM_INFO
	.align		4
.L_13:
        /*0028*/ 	.byte	0x04, 0x17
        /*002a*/ 	.short	(.L_15 - .L_14)
.L_14:
        /*002c*/ 	.word	0x00000000
        /*0030*/ 	.short	0x0001
        /*0032*/ 	.short	0x0008
        /*0034*/ 	.byte	0x00, 0xf4, 0x21, 0x00


	//----- nvinfo : EIATTR_KPARAM_INFO
	.align		4
.L_15:
        /*0038*/ 	.byte	0x04, 0x17
        /*003a*/ 	.short	(.L_17 - .L_16)
.L_16:
        /*003c*/ 	.word	0x00000000
        /*0040*/ 	.short	0x0000
        /*0042*/ 	.short	0x0000
        /*0044*/ 	.byte	0x00, 0xf4, 0x21, 0x00


	//----- nvinfo : EIATTR_SPARSE_MMA_MASK
	.align		4
.L_17:
        /*0048*/ 	.byte	0x03, 0x50
        /*004a*/ 	.short	0x0000


	//----- nvinfo : EIATTR_MAXREG_COUNT
	.align		4
        /*004c*/ 	.byte	0x03, 0x1b
        /*004e*/ 	.short	0x00ff


	//----- nvinfo : EIATTR_EXIT_INSTR_OFFSETS
	.align		4
        /*0050*/ 	.byte	0x04, 0x1c
        /*0052*/ 	.short	(.L_19 - .L_18)


	//   ....[0]....
.L_18:
        /*0054*/ 	.word	0x00000330


	//   ....[1]....
        /*0058*/ 	.word	0x00000350


	//----- nvinfo : EIATTR_REQNTID
	.align		4
.L_19:
        /*005c*/ 	.byte	0x04, 0x10
        /*005e*/ 	.short	(.L_21 - .L_20)
.L_20:
        /*0060*/ 	.word	0x00000080
        /*0064*/ 	.word	0x00000001
        /*0068*/ 	.word	0x00000001


	//----- nvinfo : EIATTR_CBANK_PARAM_SIZE
	.align		4
.L_21:
        /*006c*/ 	.byte	0x03, 0x19
        /*006e*/ 	.short	0x001c


	//----- nvinfo : EIATTR_PARAM_CBANK
	.align		4
        /*0070*/ 	.byte	0x04, 0x0a
        /*0072*/ 	.short	(.L_23 - .L_22)
	.align		4
.L_22:
        /*0074*/ 	.word	index@(.nv.constant0.triton_poi_fused_leaky_relu_reflection_pad1d_7)
        /*0078*/ 	.short	0x0210
        /*007a*/ 	.short	0x001c


	//----- nvinfo : EIATTR_SW_WAR
	.align		4
.L_23:
        /*007c*/ 	.byte	0x04, 0x36
        /*007e*/ 	.short	(.L_25 - .L_24)
.L_24:
        /*0080*/ 	.word	0x00000008
.L_25:


//--------------------- .nv.callgraph             --------------------------
	.section	.nv.callgraph,"",@"SHT_CUDA_CALLGRAPH"
	.align	4
	.sectionentsize	8
	.align		4
        /*0000*/ 	.word	0x00000000
	.align		4
        /*0004*/ 	.word	0xffffffff
	.align		4
        /*0008*/ 	.word	0x00000000
	.align		4
        /*000c*/ 	.word	0xfffffffe
	.align		4
        /*0010*/ 	.word	0x00000000
	.align		4
        /*0014*/ 	.word	0xfffffffd
	.align		4
        /*0018*/ 	.word	0x00000000
	.align		4
        /*001c*/ 	.word	0xfffffffc


//--------------------- .text.triton_poi_fused_leaky_relu_reflection_pad1d_7 --------------------------
	.section	.text.triton_poi_fused_leaky_relu_reflection_pad1d_7,"ax",@progbits
	.align	128
        .global         triton_poi_fused_leaky_relu_reflection_pad1d_7
        .type           triton_poi_fused_leaky_relu_reflection_pad1d_7,@function
        .size           triton_poi_fused_leaky_relu_reflection_pad1d_7,(.L_x_1 - triton_poi_fused_leaky_relu_reflection_pad1d_7)
        .other          triton_poi_fused_leaky_relu_reflection_pad1d_7,@"STO_CUDA_ENTRY STV_DEFAULT"
triton_poi_fused_leaky_relu_reflection_pad1d_7:
.text.triton_poi_fused_leaky_relu_reflection_pad1d_7:
[----:B------:R-:W0:Y:S02]  /*0000*/  LDC R1, c[0x0][0x28] ;  /* 0x00000a00ff017b82 */ /* 0x000e240000000800 */
[----:B------:R-:W1:Y:S01]  /*0010*/  S2R R0, SR_TID.X ;  /* 0x0000000000007919 */ /* 0x000e620000002100 */
[----:B------:R-:W-:Y:S01]  /*0020*/  ULDC.64 UR4, c[0x0][0x210] ;  /* 0x0000840000047ab9 */ /* 0x000fe20000000a00 */
[----:B------:R-:W-:Y:S01]  /*0030*/  PRMT R16, RZ, 0x7610, R16 ;  /* 0x00007610ff107816 */ /* 0x000fe20000000010 */
[----:B------:R-:W2:Y:S01]  /*0040*/  S2R R3, SR_CTAID.X ;  /* 0x0000000000037919 */ /* 0x000ea20000002500 */
[----:B------:R-:W-:Y:S01]  /*0050*/  PRMT R12, RZ, 0x7610, R12 ;  /* 0x00007610ff0c7816 */ /* 0x000fe2000000000c */
[----:B-1----:R-:W-:-:S05]  /*0060*/  IMAD.SHL.U32 R0, R0, 0x2, RZ ;  /* 0x0000000200007824 */ /* 0x002fca00078e00ff */
[----:B------:R-:W-:-:S05]  /*0070*/  LOP3.LUT R0, R0, 0xfe, RZ, 0xc0, !PT ;  /* 0x000000fe00007812 */ /* 0x000fca00078ec0ff */
[----:B--2---:R-:W-:-:S04]  /*0080*/  IMAD R0, R3, 0x100, R0 ;  /* 0x0000010003007824 */ /* 0x004fc800078e0200 */
[C---:B------:R-:W-:Y:S01]  /*0090*/  VIADD R2, R0.reuse, 0x1 ;  /* 0x0000000100027836 */ /* 0x040fe20000000000 */
[C---:B------:R-:W-:Y:S01]  /*00a0*/  ISETP.GE.AND P0, PT, R0.reuse, 0x440, PT ;  /* 0x000004400000780c */ /* 0x040fe20003f06270 */
[----:B------:R-:W-:-:S04]  /*00b0*/  IMAD.HI R3, R0, 0x78787879, RZ ;  /* 0x7878787900037827 */ /* 0x000fc800078e02ff */
[----:B------:R-:W-:Y:S01]  /*00c0*/  IMAD.HI R5, R2, 0x78787879, RZ ;  /* 0x7878787902057827 */ /* 0x000fe200078e02ff */
[----:B------:R-:W-:-:S04]  /*00d0*/  SHF.R.U32.HI R4, RZ, 0x1f, R3 ;  /* 0x0000001fff047819 */ /* 0x000fc80000011603 */
[----:B------:R-:W-:Y:S02]  /*00e0*/  SHF.R.U32.HI R6, RZ, 0x1f, R5 ;  /* 0x0000001fff067819 */ /* 0x000fe40000011605 */
[----:B------:R-:W-:Y:S02]  /*00f0*/  LEA.HI.SX32 R3, R3, R4, 0x1c ;  /* 0x0000000403037211 */ /* 0x000fe400078fe2ff */
[----:B------:R-:W-:-:S03]  /*0100*/  LEA.HI.SX32 R6, R5, R6, 0x1c ;  /* 0x0000000605067211 */ /* 0x000fc600078fe2ff */
[----:B------:R-:W-:Y:S02]  /*0110*/  IMAD R4, R3, 0x22, RZ ;  /* 0x0000002203047824 */ /* 0x000fe400078e02ff */
[----:B------:R-:W-:-:S03]  /*0120*/  IMAD R6, R6, 0x22, RZ ;  /* 0x0000002206067824 */ /* 0x000fc600078e02ff */
[----:B------:R-:W-:Y:S02]  /*0130*/  LOP3.LUT R5, RZ, R4, RZ, 0x33, !PT ;  /* 0x00000004ff057212 */ /* 0x000fe400078e33ff */
[----:B------:R-:W-:-:S03]  /*0140*/  LOP3.LUT R7, RZ, R6, RZ, 0x33, !PT ;  /* 0x00000006ff077212 */ /* 0x000fc600078e33ff */
[----:B------:R-:W-:Y:S02]  /*0150*/  IMAD.IADD R5, R0, 0x1, R5 ;  /* 0x0000000100057824 */ /* 0x000fe400078e0205 */
[----:B------:R-:W-:-:S03]  /*0160*/  IMAD.IADD R7, R2, 0x1, R7 ;  /* 0x0000000102077824 */ /* 0x000fc600078e0207 */
[----:B------:R-:W-:Y:S02]  /*0170*/  IABS R2, R5 ;  /* 0x0000000500027213 */ /* 0x000fe40000000000 */
[----:B------:R-:W-:-:S03]  /*0180*/  IABS R4, R7 ;  /* 0x0000000700047213 */ /* 0x000fc60000000000 */
[----:B------:R-:W-:Y:S02]  /*0190*/  VIADD R2, R2, 0xffffffe1 ;  /* 0xffffffe102027836 */ /* 0x000fe40000000000 */
[----:B------:R-:W-:-:S03]  /*01a0*/  VIADD R4, R4, 0xffffffe1 ;  /* 0xffffffe104047836 */ /* 0x000fc60000000000 */
[----:B------:R-:W-:Y:S02]  /*01b0*/  IABS R11, R2 ;  /* 0x00000002000b7213 */ /* 0x000fe40000000000 */
[----:B------:R-:W-:Y:S02]  /*01c0*/  IABS R6, R4 ;  /* 0x0000000400067213 */ /* 0x000fe40000000000 */
[C---:B------:R-:W-:Y:S01]  /*01d0*/  LEA R2, R3.reuse, 0x1f, 0x5 ;  /* 0x0000001f03027811 */ /* 0x040fe200078e28ff */
[----:B------:R-:W1:Y:S02]  /*01e0*/  LDC.64 R4, c[0x0][0x218] ;  /* 0x00008600ff047b82 */ /* 0x000e640000000a00 */
[----:B------:R-:W-:Y:S02]  /*01f0*/  IMAD R13, R3, 0x20, -R6 ;  /* 0x00000020030d7824 */ /* 0x000fe400078e0a06 */
[----:B------:R-:W-:-:S03]  /*0200*/  IMAD.IADD R11, R2, 0x1, -R11 ;  /* 0x00000001020b7824 */ /* 0x000fc600078e0a0b */
[----:B------:R-:W-:Y:S02]  /*0210*/  IADD3 R8, P2, R13, UR4, RZ ;  /* 0x000000040d087c10 */ /* 0x000fe4000ff5e0ff */
[----:B------:R-:W-:Y:S02]  /*0220*/  IADD3 R6, P1, R11, UR4, RZ ;  /* 0x000000040b067c10 */ /* 0x000fe4000ff3e0ff */
[----:B------:R-:W-:Y:S02]  /*0230*/  LEA.HI.X.SX32 R9, R13, UR5, 0x1, P2 ;  /* 0x000000050d097c11 */ /* 0x000fe400090f0eff */
[C---:B------:R-:W-:Y:S01]  /*0240*/  LEA.HI.X.SX32 R7, R11.reuse, UR5, 0x1, P1 ;  /* 0x000000050b077c11 */ /* 0x040fe200088f0eff */
[----:B------:R-:W-:Y:S02]  /*0250*/  ULDC.64 UR4, c[0x0][0x208] ;  /* 0x0000820000047ab9 */ /* 0x000fe40000000a00 */
[----:B------:R-:W2:Y:S04]  /*0260*/  @!P0 LDG.E.EL.U8 R12, desc[UR4][R8.64+0x1f] ;  /* 0x00001f04080c8981 */ /* 0x000ea8000c2e1100 */
[----:B------:R3:W4:Y:S01]  /*0270*/  @!P0 LDG.E.EL.U8 R16, desc[UR4][R6.64] ;  /* 0x0000000406108981 */ /* 0x000722000c2e1100 */
[----:B------:R-:W-:Y:S01]  /*0280*/  CS2R R14, SRZ ;  /* 0x00000000000e7805 */ /* 0x000fe2000001ff00 */
[----:B-1----:R-:W-:-:S02]  /*0290*/  IMAD.WIDE R2, R11, 0x4, R4 ;  /* 0x000000040b027825 */ /* 0x002fc400078e0204 */
[----:B------:R-:W3:Y:S02]  /*02a0*/  LDC.64 R10, c[0x0][0x220] ;  /* 0x00008800ff0a7b82 */ /* 0x000ee40000000a00 */
[----:B------:R-:W-:Y:S01]  /*02b0*/  IMAD.WIDE R4, R13, 0x4, R4 ;  /* 0x000000040d047825 */ /* 0x000fe200078e0204 */
[----:B------:R-:W5:Y:S04]  /*02c0*/  @!P0 LDG.E.EL R14, desc[UR4][R2.64] ;  /* 0x00000004020e8981 */ /* 0x000f68000c2e1900 */
[----:B------:R-:W5:Y:S01]  /*02d0*/  @!P0 LDG.E.EL R15, desc[UR4][R4.64+0x7c] ;  /* 0x00007c04040f8981 */ /* 0x000f62000c2e1900 */
[----:B---3--:R-:W-:Y:S01]  /*02e0*/  IMAD.WIDE R6, R0, 0x4, R10 ;  /* 0x0000000400067825 */ /* 0x008fe200078e020a */
[----:B--2---:R-:W-:Y:S02]  /*02f0*/  LOP3.LUT P2, RZ, R12, 0xff, RZ, 0xc0, !PT ;  /* 0x000000ff0cff7812 */ /* 0x004fe4000784c0ff */
[----:B----4-:R-:W-:-:S13]  /*0300*/  LOP3.LUT P1, RZ, R16, 0xff, RZ, 0xc0, !PT ;  /* 0x000000ff10ff7812 */ /* 0x010fda000782c0ff */
[----:B-----5:R-:W-:Y:S01]  /*0310*/  @!P1 FMUL R14, R14, 0.20000000298023223877 ;  /* 0x3e4ccccd0e0e9820 */ /* 0x020fe20000400000 */
[----:B------:R-:W-:Y:S01]  /*0320*/  @!P2 FMUL R15, R15, 0.20000000298023223877 ;  /* 0x3e4ccccd0f0fa820 */ /* 0x000fe20000400000 */
[----:B------:R-:W-:Y:S06]  /*0330*/  @P0 EXIT ;  /* 0x000000000000094d */ /* 0x000fec0003800000 */
[----:B------:R-:W-:Y:S01]  /*0340*/  STG.E.64 desc[UR4][R6.64], R14 ;  /* 0x0000000e06007986 */ /* 0x000fe2000c101b04 */
[----:B------:R-:W-:Y:S05]  /*0350*/  EXIT ;  /* 0x000000000000794d */ /* 0x000fea0003800000 */
.L_x_0:
[----:B------:R-:W-:-:S00]  /*0360*/  BRA `(.L_x_0) ;  /* 0xfffffffc00fc7947 */ /* 0x000fc0000383ffff */
[----:B------:R-:W-:-:S00]  /*0370*/  NOP ;  /* 0x0000000000007918 */ /* 0x000fc00000000000 */
        /* <DEDUP_REMOVED lines=8> */
.L_x_1:


//--------------------- .nv.constant0.triton_poi_fused_leaky_relu_reflection_pad1d_7 --------------------------
	.section	.nv.constant0.triton_poi_fused_leaky_relu_reflection_pad1d_7,"a",@progbits
	.sectionflags	@""
	.align	4
.nv.constant0.triton_poi_fused_leaky_relu_reflection_pad1d_7:
	.zero		556
